	.headerflags	@"EF_CUDA_TEXMODE_UNIFIED EF_CUDA_64BIT_ADDRESS EF_CUDA_ACCELERATORS EF_CUDA_SM90 EF_CUDA_VIRTUAL_SM(EF_CUDA_SM90)"
	.elftype	@"ET_EXEC"


//--------------------- .nv.info                  --------------------------
	.section	.nv.info,"",@"SHT_CUDA_INFO"
	.align	4


	//----- nvinfo : EIATTR_REGCOUNT
	.align		4
        /*0000*/ 	.byte	0x04, 0x2f
        /*0002*/ 	.short	(.L_2 - .L_1)
	.align		4
.L_1:
        /*0004*/ 	.word	index@(triton_poi_fused_add_gelu_native_layer_norm_5)
        /*0008*/ 	.word	0x0000001d


	//----- nvinfo : EIATTR_MIN_STACK_SIZE
	.align		4
.L_2:
        /*000c*/ 	.byte	0x04, 0x12
        /*000e*/ 	.short	(.L_4 - .L_3)
	.align		4
.L_3:
        /*0010*/ 	.word	index@(triton_poi_fused_add_gelu_native_layer_norm_5)
        /*0014*/ 	.word	0x00000000


	//----- nvinfo : EIATTR_FRAME_SIZE
	.align		4
.L_4:
        /*0018*/ 	.byte	0x04, 0x11
        /*001a*/ 	.short	(.L_6 - .L_5)
	.align		4
.L_5:
        /*001c*/ 	.word	index@(triton_poi_fused_add_gelu_native_layer_norm_5)
        /*0020*/ 	.word	0x00000000


	//----- nvinfo : EIATTR_MIN_STACK_SIZE
	.align		4
.L_6:
        /*0024*/ 	.byte	0x04, 0x12
        /*0026*/ 	.short	(.L_8 - .L_7)
	.align		4
.L_7:
        /*0028*/ 	.word	index@(triton_poi_fused_add_gelu_native_layer_norm_5)
        /*002c*/ 	.word	0x00000000
.L_8:


//--------------------- .nv.info.triton_poi_fused_add_gelu_native_layer_norm_5 --------------------------
	.section	.nv.info.triton_poi_fused_add_gelu_native_layer_norm_5,"",@"SHT_CUDA_INFO"
	.sectionflags	@""
	.align	4


	//----- nvinfo : EIATTR_CUDA_API_VERSION
	.align		4
        /*0000*/ 	.byte	0x04, 0x37
        /*0002*/ 	.short	(.L_10 - .L_9)
.L_9:
        /*0004*/ 	.word	0x0000007c


	//----- nvinfo : EIATTR_KPARAM_INFO
	.align		4
.L_10:
        /*0008*/ 	.byte	0x04, 0x17
        /*000a*/ 	.short	(.L_12 - .L_11)
.L_11:
        /*000c*/ 	.word	0x00000000
        /*0010*/ 	.short	0x0008
        /*0012*/ 	.short	0x003c
        /*0014*/ 	.byte	0x00, 0xf0, 0x11, 0x00


	//----- nvinfo : EIATTR_KPARAM_INFO
	.align		4
.L_12:
        /*0018*/ 	.byte	0x04, 0x17
        /*001a*/ 	.short	(.L_14 - .L_13)
.L_13:
        /*001c*/ 	.word	0x00000000
        /*0020*/ 	.short	0x0007
        /*0022*/ 	.short	0x0038
        /*0024*/ 	.byte	0x00, 0xf0, 0x11, 0x00


	//----- nvinfo : EIATTR_KPARAM_INFO
	.align		4
.L_14:
        /*0028*/ 	.byte	0x04, 0x17
        /*002a*/ 	.short	(.L_16 - .L_15)
.L_15:
        /*002c*/ 	.word	0x00000000
        /*0030*/ 	.short	0x0006
        /*0032*/ 	.short	0x0030
        /*0034*/ 	.byte	0x00, 0xf4, 0x21, 0x00


	//----- nvinfo : EIATTR_KPARAM_INFO
	.align		4
.L_16:
        /*0038*/ 	.byte	0x04, 0x17
        /*003a*/ 	.short	(.L_18 - .L_17)
.L_17:
        /*003c*/ 	.word	0x00000000
        /*0040*/ 	.short	0x0005
        /*0042*/ 	.short	0x0028
        /*0044*/ 	.byte	0x00, 0xf4, 0x21, 0x00


	//----- nvinfo : EIATTR_KPARAM_INFO
	.align		4
.L_18:
        /*0048*/ 	.byte	0x04, 0x17
        /*004a*/ 	.short	(.L_20 - .L_19)
.L_19:
        /*004c*/ 	.word	0x00000000
        /*0050*/ 	.short	0x0004
        /*0052*/ 	.short	0x0020
        /*0054*/ 	.byte	0x00, 0xf4, 0x21, 0x00


	//----- nvinfo : EIATTR_KPARAM_INFO
	.align		4
.L_20:
        /*0058*/ 	.byte	0x04, 0x17
        /*005a*/ 	.short	(.L_22 - .L_21)
.L_21:
        /*005c*/ 	.word	0x00000000
        /*0060*/ 	.short	0x0003
        /*0062*/ 	.short	0x0018
        /*0064*/ 	.byte	0x00, 0xf4, 0x21, 0x00


	//----- nvinfo : EIATTR_KPARAM_INFO
	.align		4
.L_22:
        /*0068*/ 	.byte	0x04, 0x17
        /*006a*/ 	.short	(.L_24 - .L_23)
.L_23:
        /*006c*/ 	.word	0x00000000
        /*0070*/ 	.short	0x0002
        /*0072*/ 	.short	0x0010
        /*0074*/ 	.byte	0x00, 0xf4, 0x21, 0x00


	//----- nvinfo : EIATTR_KPARAM_INFO
	.align		4
.L_24:
        /*0078*/ 	.byte	0x04, 0x17
        /*007a*/ 	.short	(.L_26 - .L_25)
.L_25:
        /*007c*/ 	.word	0x00000000
        /*0080*/ 	.short	0x0001
        /*0082*/ 	.short	0x0008
        /*0084*/ 	.byte	0x00, 0xf4, 0x21, 0x00


	//----- nvinfo : EIATTR_KPARAM_INFO
	.align		4
.L_26:
        /*0088*/ 	.byte	0x04, 0x17
        /*008a*/ 	.short	(.L_28 - .L_27)
.L_27:
        /*008c*/ 	.word	0x00000000
        /*0090*/ 	.short	0x0000
        /*0092*/ 	.short	0x0000
        /*0094*/ 	.byte	0x00, 0xf4, 0x21, 0x00


	//----- nvinfo : EIATTR_SPARSE_MMA_MASK
	.align		4
.L_28:
        /*0098*/ 	.byte	0x03, 0x50
        /*009a*/ 	.short	0x0000


	//----- nvinfo : EIATTR_MAXREG_COUNT
	.align		4
        /*009c*/ 	.byte	0x03, 0x1b
        /*009e*/ 	.short	0x00ff


	//----- nvinfo : EIATTR_EXIT_INSTR_OFFSETS
	.align		4
        /*00a0*/ 	.byte	0x04, 0x1c
        /*00a2*/ 	.short	(.L_30 - .L_29)


	//   ....[0]....
.L_29:
        /*00a4*/ 	.word	0x00000970


	//   ....[1]....
        /*00a8*/ 	.word	0x00000990


	//----- nvinfo : EIATTR_REQNTID
	.align		4
.L_30:
        /*00ac*/ 	.byte	0x04, 0x10
        /*00ae*/ 	.short	(.L_32 - .L_31)
.L_31:
        /*00b0*/ 	.word	0x00000020
        /*00b4*/ 	.word	0x00000001
        /*00b8*/ 	.word	0x00000001


	//----- nvinfo : EIATTR_CBANK_PARAM_SIZE
	.align		4
.L_32:
        /*00bc*/ 	.byte	0x03, 0x19
        /*00be*/ 	.short	0x0040


	//----- nvinfo : EIATTR_PARAM_CBANK
	.align		4
        /*00c0*/ 	.byte	0x04, 0x0a
        /*00c2*/ 	.short	(.L_34 - .L_33)
	.align		4
.L_33:
        /*00c4*/ 	.word	index@(.nv.constant0.triton_poi_fused_add_gelu_native_layer_norm_5)
        /*00c8*/ 	.short	0x0210
        /*00ca*/ 	.short	0x0040


	//----- nvinfo : EIATTR_SW_WAR
	.align		4
.L_34:
        /*00cc*/ 	.byte	0x04, 0x36
        /*00ce*/ 	.short	(.L_36 - .L_35)
.L_35:
        /*00d0*/ 	.word	0x00000008
.L_36:


//--------------------- .nv.callgraph             --------------------------
	.section	.nv.callgraph,"",@"SHT_CUDA_CALLGRAPH"
	.align	4
	.sectionentsize	8
	.align		4
        /*0000*/ 	.word	0x00000000
	.align		4
        /*0004*/ 	.word	0xffffffff
	.align		4
        /*0008*/ 	.word	0x00000000
	.align		4
        /*000c*/ 	.word	0xfffffffe
	.align		4
        /*0010*/ 	.word	0x00000000
	.align		4
        /*0014*/ 	.word	0xfffffffd
	.align		4
        /*0018*/ 	.word	0x00000000
	.align		4
        /*001c*/ 	.word	0xfffffffc


//--------------------- .nv.constant4             --------------------------
	.section	.nv.constant4,"a",@progbits
	.align	8
	.align		8
.nv.constant4:
        /*0000*/ 	.dword	_$_str


//--------------------- .text.triton_poi_fused_add_gelu_native_layer_norm_5 --------------------------
	.section	.text.triton_poi_fused_add_gelu_native_layer_norm_5,"ax",@progbits
	.sectionflags	@"SHF_BARRIERS=1"
	.align	128
        .global         triton_poi_fused_add_gelu_native_layer_norm_5
        .type           triton_poi_fused_add_gelu_native_layer_norm_5,@function
        .size           triton_poi_fused_add_gelu_native_layer_norm_5,(.L_x_1 - triton_poi_fused_add_gelu_native_layer_norm_5)
        .other          triton_poi_fused_add_gelu_native_layer_norm_5,@"STO_CUDA_ENTRY STV_DEFAULT"
triton_poi_fused_add_gelu_native_layer_norm_5:
.text.triton_poi_fused_add_gelu_native_layer_norm_5:
[----:B------:R-:W0:Y:S01]  /*0000*/  LDC R1, c[0x0][0x28] ;  /* 0x00000a00ff017b82 */ /* 0x000e220000000800 */
[----:B------:R-:W1:Y:S07]  /*0010*/  S2R R5, SR_CTAID.Y ;  /* 0x0000000000057919 */ /* 0x000e6e0000002600 */
[----:B------:R-:W2:Y:S01]  /*0020*/  LDC.64 R2, c[0x0][0x218] ;  /* 0x00008600ff027b82 */ /* 0x000ea20000000a00 */
[----:B------:R-:W-:Y:S01]  /*0030*/  CS2R R22, SRZ ;  /* 0x0000000000167805 */ /* 0x000fe2000001ff00 */
[----:B------:R-:W-:Y:S01]  /*0040*/  ULDC.64 UR6, c[0x0][0x208] ;  /* 0x0000820000067ab9 */ /* 0x000fe20000000a00 */
[----:B------:R-:W3:Y:S01]  /*0050*/  S2R R26, SR_TID.X ;  /* 0x00000000001a7919 */ /* 0x000ee20000002100 */
[----:B------:R-:W4:Y:S04]  /*0060*/  S2R R17, SR_CTAID.X ;  /* 0x0000000000117919 */ /* 0x000f280000002500 */
[----:B------:R-:W5:Y:S08]  /*0070*/  LDC.64 R6, c[0x0][0x220] ;  /* 0x00008800ff067b82 */ /* 0x000f700000000a00 */
[----:B------:R-:W2:Y:S08]  /*0080*/  LDC.64 R8, c[0x0][0x228] ;  /* 0x00008a00ff087b82 */ /* 0x000eb00000000a00 */
[----:B------:R-:W2:Y:S01]  /*0090*/  LDC.64 R12, c[0x0][0x238] ;  /* 0x00008e00ff0c7b82 */ /* 0x000ea20000000a00 */
[----:B-1----:R-:W-:-:S02]  /*00a0*/  IMAD.SHL.U32 R5, R5, 0x10, RZ ;  /* 0x0000001005057824 */ /* 0x002fc400078e00ff */
[----:B---3--:R-:W-:Y:S01]  /*00b0*/  IMAD.SHL.U32 R4, R26, 0x2, RZ ;  /* 0x000000021a047824 */ /* 0x008fe200078e00ff */
[----:B------:R-:W-:Y:S02]  /*00c0*/  SHF.R.U32.HI R16, RZ, 0x3, R26 ;  /* 0x00000003ff107819 */ /* 0x000fe4000001161a */
[----:B----4-:R-:W-:Y:S02]  /*00d0*/  SHF.L.U32 R17, R17, 0x2, RZ ;  /* 0x0000000211117819 */ /* 0x010fe400000006ff */
[----:B------:R-:W-:Y:S02]  /*00e0*/  LOP3.LUT R15, R5, 0xe, R4, 0xf8, !PT ;  /* 0x0000000e050f7812 */ /* 0x000fe400078ef804 */
[----:B------:R-:W-:Y:S02]  /*00f0*/  SGXT.U32 R16, R16, 0x2 ;  /* 0x000000021010781a */ /* 0x000fe40000000000 */
[----:B------:R-:W-:Y:S01]  /*0100*/  SHF.R.S32.HI R0, RZ, 0x1f, R15 ;  /* 0x0000001fff007819 */ /* 0x000fe2000001140f */
[----:B-----5:R-:W-:Y:S01]  /*0110*/  IMAD.WIDE R6, R15, 0x4, R6 ;  /* 0x000000040f067825 */ /* 0x020fe200078e0206 */
[----:B------:R-:W-:-:S02]  /*0120*/  LOP3.LUT R19, R17, R16, RZ, 0xfc, !PT ;  /* 0x0000001011137212 */ /* 0x000fc400078efcff */
[----:B------:R-:W-:Y:S02]  /*0130*/  LEA.HI R0, R0, R15, RZ, 0x2 ;  /* 0x0000000f00007211 */ /* 0x000fe400078f10ff */
[----:B------:R-:W-:Y:S02]  /*0140*/  CS2R R24, SRZ ;  /* 0x0000000000187805 */ /* 0x000fe4000001ff00 */
[----:B------:R-:W-:Y:S01]  /*0150*/  ISETP.GE.AND P1, PT, R19, 0x4, PT ;  /* 0x000000041300780c */ /* 0x000fe20003f26270 */
[C---:B0-2---:R-:W-:Y:S01]  /*0160*/  IMAD.WIDE R8, R15.reuse, 0x4, R8 ;  /* 0x000000040f087825 */ /* 0x045fe200078e0208 */
[C---:B------:R-:W-:Y:S02]  /*0170*/  LOP3.LUT R10, R0.reuse, 0xfffffffc, RZ, 0xc0, !PT ;  /* 0xfffffffc000a7812 */ /* 0x040fe400078ec0ff */
[----:B------:R-:W-:Y:S01]  /*0180*/  ISETP.LT.AND P0, PT, R15, 0x10, !P1 ;  /* 0x000000100f00780c */ /* 0x000fe20004f01270 */
[----:B------:R-:W-:Y:S01]  /*0190*/  IMAD.SHL.U32 R0, R0, 0x4, RZ ;  /* 0x0000000400007824 */ /* 0x000fe200078e00ff */
[----:B------:R-:W-:-:S02]  /*01a0*/  IADD3 R10, R15, -R10, RZ ;  /* 0x8000000a0f0a7210 */ /* 0x000fc40007ffe0ff */
[----:B------:R-:W-:Y:S02]  /*01b0*/  ISETP.GE.AND P2, PT, R15, 0x10, PT ;  /* 0x000000100f00780c */ /* 0x000fe40003f46270 */
[----:B------:R-:W-:Y:S01]  /*01c0*/  LOP3.LUT R11, R0, 0xfffffff0, RZ, 0xc0, !PT ;  /* 0xfffffff0000b7812 */ /* 0x000fe200078ec0ff */
[----:B------:R-:W-:Y:S01]  /*01d0*/  IMAD R10, R19, 0x4, R10 ;  /* 0x00000004130a7824 */ /* 0x000fe200078e020a */
[----:B------:R-:W0:Y:S04]  /*01e0*/  LDC.64 R14, c[0x0][0x240] ;  /* 0x00009000ff0e7b82 */ /* 0x000e280000000a00 */
[----:B------:R-:W-:-:S04]  /*01f0*/  IADD3 R21, R10, R11, RZ ;  /* 0x0000000b0a157210 */ /* 0x000fc80007ffe0ff */
[----:B------:R-:W1:Y:S01]  /*0200*/  LDC.64 R10, c[0x0][0x230] ;  /* 0x00008c00ff0a7b82 */ /* 0x000e620000000a00 */
[----:B------:R-:W-:Y:S01]  /*0210*/  IMAD.WIDE R2, R21, 0x4, R2 ;  /* 0x0000000415027825 */ /* 0x000fe200078e0202 */
[----:B------:R-:W-:Y:S01]  /*0220*/  CS2R R20, SRZ ;  /* 0x0000000000147805 */ /* 0x000fe2000001ff00 */
[----:B------:R-:W2:Y:S02]  /*0230*/  @!P2 LDG.E.EL.64 R22, desc[UR6][R6.64] ;  /* 0x000000060616a981 */ /* 0x000ea4000c2e1b00 */
[C---:B------:R-:W-:Y:S02]  /*0240*/  IMAD.WIDE R12, R19.reuse, 0x4, R12 ;  /* 0x00000004130c7825 */ /* 0x040fe400078e020c */
[----:B------:R-:W3:Y:S04]  /*0250*/  @!P2 LDG.E.EL.64 R24, desc[UR6][R8.64] ;  /* 0x000000060818a981 */ /* 0x000ee8000c2e1b00 */
[----:B------:R4:W2:Y:S01]  /*0260*/  @P0 LDG.E.EL.64 R20, desc[UR6][R2.64] ;  /* 0x0000000602140981 */ /* 0x0008a2000c2e1b00 */
[----:B-1----:R-:W-:Y:S01]  /*0270*/  IMAD.WIDE R10, R19, 0x4, R10 ;  /* 0x00000004130a7825 */ /* 0x002fe200078e020a */
[----:B------:R-:W-:-:S06]  /*0280*/  CS2R R18, SRZ ;  /* 0x0000000000127805 */ /* 0x000fcc000001ff00 */
[----:B------:R1:W5:Y:S04]  /*0290*/  @!P1 LDG.E.EL R18, desc[UR6][R10.64] ;  /* 0x000000060a129981 */ /* 0x000368000c2e1900 */
[----:B------:R-:W5:Y:S01]  /*02a0*/  @!P1 LDG.E.EL R19, desc[UR6][R12.64] ;  /* 0x000000060c139981 */ /* 0x000f62000c2e1900 */
[----:B------:R-:W-:Y:S02]  /*02b0*/  SHF.R.U32.HI R0, RZ, 0x1, R26 ;  /* 0x00000001ff007819 */ /* 0x000fe4000001161a */
[----:B------:R-:W-:Y:S02]  /*02c0*/  LOP3.LUT R17, R17, 0x2, R4, 0xf8, !PT ;  /* 0x0000000211117812 */ /* 0x000fe400078ef804 */
[----:B------:R-:W-:Y:S02]  /*02d0*/  SGXT.U32 R0, R0, 0x4 ;  /* 0x000000040000781a */ /* 0x000fe40000000000 */
[----:B------:R-:W-:-:S02]  /*02e0*/  ISETP.GE.AND P0, PT, R17, 0x4, PT ;  /* 0x000000041100780c */ /* 0x000fc40003f06270 */
[----:B------:R-:W-:-:S04]  /*02f0*/  LOP3.LUT R0, R5, R0, RZ, 0xfc, !PT ;  /* 0x0000000005007212 */ /* 0x000fc800078efcff */
[C---:B------:R-:W-:Y:S01]  /*0300*/  ISETP.LT.AND P0, PT, R0.reuse, 0x10, !P0 ;  /* 0x000000100000780c */ /* 0x040fe20004701270 */
[----:B------:R-:W-:Y:S01]  /*0310*/  IMAD R0, R0, 0x4, R17 ;  /* 0x0000000400007824 */ /* 0x000fe200078e0211 */
[----:B----4-:R-:W-:-:S03]  /*0320*/  CS2R R2, SRZ ;  /* 0x0000000000027805 */ /* 0x010fc6000001ff00 */
[----:B0-----:R-:W-:-:S08]  /*0330*/  IMAD.WIDE R6, R0, 0x4, R14 ;  /* 0x0000000400067825 */ /* 0x001fd000078e020e */
[----:B------:R0:W4:Y:S01]  /*0340*/  @P0 LDG.E.EL.64 R2, desc[UR6][R6.64] ;  /* 0x0000000606020981 */ /* 0x000122000c2e1b00 */
[----:B------:R-:W0:Y:S01]  /*0350*/  S2UR UR5, SR_CgaCtaId ;  /* 0x00000000000579c3 */ /* 0x000e220000008800 */
[----:B------:R-:W-:-:S04]  /*0360*/  SHF.L.U32 R9, R26, 0x3, RZ ;  /* 0x000000031a097819 */ /* 0x000fc800000006ff */
[----:B------:R-:W-:Y:S01]  /*0370*/  LOP3.LUT R9, R9, 0x38, RZ, 0xc0, !PT ;  /* 0x0000003809097812 */ /* 0x000fe200078ec0ff */
[----:B------:R-:W-:-:S03]  /*0380*/  UMOV UR4, 0x400 ;  /* 0x0000040000047882 */ /* 0x000fc60000000000 */
[----:B------:R-:W-:Y:S01]  /*0390*/  LOP3.LUT R16, R9, R16, RZ, 0xfc, !PT ;  /* 0x0000001009107212 */ /* 0x000fe200078efcff */
[----:B0-----:R-:W-:Y:S01]  /*03a0*/  UPRMT UR4, UR5, 0x654, UR4 ;  /* 0x0000065405047896 */ /* 0x001fe20008000004 */
[----:B-1----:R-:W-:Y:S02]  /*03b0*/  SHF.R.U32.HI R10, RZ, 0x2, R4 ;  /* 0x00000002ff0a7819 */ /* 0x002fe40000011604 */
[----:B------:R-:W-:Y:S02]  /*03c0*/  LOP3.LUT R4, R4, 0x3e, RZ, 0xc0, !PT ;  /* 0x0000003e04047812 */ /* 0x000fe400078ec0ff */
[----:B------:R-:W-:-:S05]  /*03d0*/  SGXT.U32 R7, R10, 0x4 ;  /* 0x000000040a07781a */ /* 0x000fca0000000000 */
[----:B------:R-:W-:-:S05]  /*03e0*/  IMAD.IADD R4, R4, 0x1, R7 ;  /* 0x0000000104047824 */ /* 0x000fca00078e0207 */
[----:B------:R-:W-:Y:S01]  /*03f0*/  LEA R4, R4, UR4, 0x2 ;  /* 0x0000000404047c11 */ /* 0x000fe2000f8e10ff */
[----:B--2---:R-:W-:Y:S01]  /*0400*/  FADD R5, -R22, R20 ;  /* 0x0000001416057221 */ /* 0x004fe20000000100 */
[----:B------:R-:W-:-:S03]  /*0410*/  FADD R8, -R23, R21 ;  /* 0x0000001517087221 */ /* 0x000fc60000000100 */
[----:B---3--:R-:W-:Y:S01]  /*0420*/  FMUL R24, R5, R24 ;  /* 0x0000001805187220 */ /* 0x008fe20000400000 */
[C---:B------:R-:W-:Y:S01]  /*0430*/  LOP3.LUT R5, R9.reuse, 0x4, RZ, 0xfc, !PT ;  /* 0x0000000409057812 */ /* 0x040fe200078efcff */
[----:B------:R-:W-:Y:S01]  /*0440*/  FMUL R8, R8, R25 ;  /* 0x0000001908087220 */ /* 0x000fe20000400000 */
[-C--:B------:R-:W-:Y:S02]  /*0450*/  LEA.HI R9, R9, R16.reuse, RZ, 0x1e ;  /* 0x0000001009097211 */ /* 0x080fe400078ff0ff */
[----:B------:R-:W-:Y:S02]  /*0460*/  LEA.HI R5, R5, R16, RZ, 0x1e ;  /* 0x0000001005057211 */ /* 0x000fe400078ff0ff */
[----:B------:R-:W-:Y:S02]  /*0470*/  LEA R9, R9, UR4, 0x2 ;  /* 0x0000000409097c11 */ /* 0x000fe4000f8e10ff */
[----:B------:R-:W-:Y:S01]  /*0480*/  LEA R5, R5, UR4, 0x2 ;  /* 0x0000000405057c11 */ /* 0x000fe2000f8e10ff */
[----:B------:R-:W-:Y:S01]  /*0490*/  ULDC.64 UR4, c[0x0][0x210] ;  /* 0x0000840000047ab9 */ /* 0x000fe20000000a00 */
[-CC-:B-----5:R-:W-:Y:S01]  /*04a0*/  FFMA R24, R24, R18.reuse, R19.reuse ;  /* 0x0000001218187223 */ /* 0x1a0fe20000000013 */
[----:B------:R-:W-:-:S04]  /*04b0*/  FFMA R8, R8, R18, R19 ;  /* 0x0000001208087223 */ /* 0x000fc80000000013 */
[----:B------:R-:W-:Y:S04]  /*04c0*/  STS [R9], R24 ;  /* 0x0000001809007388 */ /* 0x000fe80000000800 */
[----:B------:R0:W-:Y:S01]  /*04d0*/  STS [R5+0x10], R8 ;  /* 0x0000100805007388 */ /* 0x0001e20000000800 */
[----:B------:R-:W-:Y:S06]  /*04e0*/  BAR.SYNC.DEFER_BLOCKING 0x0 ;  /* 0x0000000000007b1d */ /* 0x000fec0000010000 */
[----:B------:R-:W4:Y:S04]  /*04f0*/  LDS R7, [R4] ;  /* 0x0000000004077984 */ /* 0x000f280000000800 */
[----:B------:R-:W1:Y:S01]  /*0500*/  LDS R6, [R4+0x4] ;  /* 0x0000040004067984 */ /* 0x000e620000000800 */
[----:B0-----:R-:W-:Y:S01]  /*0510*/  MOV R5, 0x3bac840b ;  /* 0x3bac840b00057802 */ /* 0x001fe20000000f00 */
[----:B----4-:R-:W-:-:S04]  /*0520*/  FADD R11, R7, R2 ;  /* 0x00000002070b7221 */ /* 0x010fc80000000000 */
[----:B------:R-:W-:-:S04]  /*0530*/  FMUL R15, R11, 0.70710676908493041992 ;  /* 0x3f3504f30b0f7820 */ /* 0x000fc80000400000 */
[----:B------:R-:W-:Y:S01]  /*0540*/  FADD.FTZ R10, |R15|, -RZ ;  /* 0x800000ff0f0a7221 */ /* 0x000fe20000010200 */
[----:B-1----:R-:W-:Y:S01]  /*0550*/  FADD R13, R6, R3 ;  /* 0x00000003060d7221 */ /* 0x002fe20000000000 */
[----:B------:R-:W-:Y:S03]  /*0560*/  BAR.SYNC.DEFER_BLOCKING 0x0 ;  /* 0x0000000000007b1d */ /* 0x000fe60000010000 */
[----:B------:R-:W-:Y:S01]  /*0570*/  FSETP.GE.AND P1, PT, R10, 1.0029599666595458984, PT ;  /* 0x3f8060fe0a00780b */ /* 0x000fe20003f26000 */
[----:B------:R-:W-:Y:S01]  /*0580*/  FMUL R14, R13, 0.70710676908493041992 ;  /* 0x3f3504f30d0e7820 */ /* 0x000fe20000400000 */
[----:B------:R-:W-:-:S03]  /*0590*/  HFMA2.MMA R2, -RZ, RZ, 0.470947265625, -12.46875 ;  /* 0x3789ca3cff027435 */ /* 0x000fc600000001ff */
[----:B------:R-:W-:Y:S01]  /*05a0*/  FADD.FTZ R8, |R14|, -RZ ;  /* 0x800000ff0e087221 */ /* 0x000fe20000010200 */
[----:B------:R-:W-:-:S04]  /*05b0*/  IMAD.MOV.U32 R3, RZ, RZ, -0x460a9f47 ;  /* 0xb9f560b9ff037424 */ /* 0x000fc800078e00ff */
[----:B------:R-:W-:-:S03]  /*05c0*/  FSETP.GE.AND P2, PT, R8, 1.0029599666595458984, PT ;  /* 0x3f8060fe0800780b */ /* 0x000fc60003f46000 */
[----:B------:R-:W-:Y:S01]  /*05d0*/  @!P1 MOV R3, 0xba574d20 ;  /* 0xba574d2000039802 */ /* 0x000fe20000000f00 */
[----:B------:R-:W-:Y:S02]  /*05e0*/  @!P1 IMAD.MOV.U32 R2, RZ, RZ, 0x38b1e96a ;  /* 0x38b1e96aff029424 */ /* 0x000fe400078e00ff */
[----:B------:R-:W-:Y:S01]  /*05f0*/  @!P1 FMUL R10, R15, R15 ;  /* 0x0000000f0f0a9220 */ /* 0x000fe20000400000 */
[----:B------:R-:W-:-:S03]  /*0600*/  @!P1 MOV R5, 0x3baad5ea ;  /* 0x3baad5ea00059802 */ /* 0x000fc60000000f00 */
[----:B------:R-:W-:Y:S01]  /*0610*/  FFMA.FTZ R2, R10, R2, R3 ;  /* 0x000000020a027223 */ /* 0x000fe20000010003 */
[----:B------:R-:W-:Y:S02]  /*0620*/  IMAD.MOV.U32 R4, RZ, RZ, -0x42f37e9e ;  /* 0xbd0c8162ff047424 */ /* 0x000fe400078e00ff */
[----:B------:R-:W-:Y:S02]  /*0630*/  @!P1 IMAD.MOV.U32 R4, RZ, RZ, -0x4323e419 ;  /* 0xbcdc1be7ff049424 */ /* 0x000fe400078e00ff */
[-C--:B------:R-:W-:Y:S01]  /*0640*/  FFMA.FTZ R5, R2, R10.reuse, R5 ;  /* 0x0000000a02057223 */ /* 0x080fe20000010005 */
[----:B------:R-:W-:Y:S01]  /*0650*/  HFMA2.MMA R2, -RZ, RZ, 1.52734375, -41152 ;  /* 0x3e1cf906ff027435 */ /* 0x000fe200000001ff */
[----:B------:R-:W-:Y:S01]  /*0660*/  IMAD.MOV.U32 R7, RZ, RZ, -0x460a9f47 ;  /* 0xb9f560b9ff077424 */ /* 0x000fe200078e00ff */
[----:B------:R-:W-:Y:S01]  /*0670*/  HFMA2.MMA R6, -RZ, RZ, 0.958984375, -6.1690807342529296875e-05 ;  /* 0x3bac840bff067435 */ /* 0x000fe200000001ff */
[----:B------:R-:W-:Y:S01]  /*0680*/  FFMA.FTZ R5, R5, R10, R4 ;  /* 0x0000000a05057223 */ /* 0x000fe20000010004 */
[----:B------:R-:W-:Y:S01]  /*0690*/  MOV R4, 0x3789ca3c ;  /* 0x3789ca3c00047802 */ /* 0x000fe20000000f00 */
[----:B------:R-:W-:Y:S01]  /*06a0*/  @!P2 IMAD.MOV.U32 R4, RZ, RZ, 0x38b1e96a ;  /* 0x38b1e96aff04a424 */ /* 0x000fe200078e00ff */
[----:B------:R-:W-:Y:S01]  /*06b0*/  @!P2 MOV R7, 0xba574d20 ;  /* 0xba574d200007a802 */ /* 0x000fe20000000f00 */
[----:B------:R-:W-:Y:S01]  /*06c0*/  @!P2 FMUL R8, R14, R14 ;  /* 0x0000000e0e08a220 */ /* 0x000fe20000400000 */
[----:B------:R-:W-:Y:S01]  /*06d0*/  @!P1 IMAD.MOV.U32 R2, RZ, RZ, 0x3de718af ;  /* 0x3de718afff029424 */ /* 0x000fe200078e00ff */
[----:B------:R-:W-:-:S02]  /*06e0*/  @!P2 MOV R6, 0x3baad5ea ;  /* 0x3baad5ea0006a802 */ /* 0x000fc40000000f00 */
[----:B------:R-:W-:Y:S01]  /*06f0*/  FFMA.FTZ R7, R8, R4, R7 ;  /* 0x0000000408077223 */ /* 0x000fe20000010007 */
[----:B------:R-:W-:Y:S01]  /*0700*/  FFMA.FTZ R2, R5, R10, R2 ;  /* 0x0000000a05027223 */ /* 0x000fe20000010002 */
[----:B------:R-:W-:Y:S01]  /*0710*/  IMAD.MOV.U32 R5, RZ, RZ, -0x42f37e9e ;  /* 0xbd0c8162ff057424 */ /* 0x000fe200078e00ff */
[----:B------:R-:W-:Y:S01]  /*0720*/  @!P2 MOV R5, 0xbcdc1be7 ;  /* 0xbcdc1be70005a802 */ /* 0x000fe20000000f00 */
[-C--:B------:R-:W-:Y:S01]  /*0730*/  FFMA.FTZ R12, R7, R8.reuse, R6 ;  /* 0x00000008070c7223 */ /* 0x080fe20000010006 */
[----:B------:R-:W-:Y:S01]  /*0740*/  IMAD.MOV.U32 R3, RZ, RZ, 0x3f6a937e ;  /* 0x3f6a937eff037424 */ /* 0x000fe200078e00ff */
[----:B------:R-:W-:Y:S01]  /*0750*/  HFMA2.MMA R6, -RZ, RZ, 1.853515625, -0.00091457366943359375 ;  /* 0x3f6a937eff067435 */ /* 0x000fe200000001ff */
[----:B------:R-:W-:Y:S01]  /*0760*/  @!P1 MOV R3, 0xbec093ac ;  /* 0xbec093ac00039802 */ /* 0x000fe20000000f00 */
[----:B------:R-:W-:Y:S02]  /*0770*/  IMAD.MOV.U32 R4, RZ, RZ, 0x3e1cf906 ;  /* 0x3e1cf906ff047424 */ /* 0x000fe400078e00ff */
[----:B------:R-:W-:Y:S01]  /*0780*/  FFMA.FTZ R5, R12, R8, R5 ;  /* 0x000000080c057223 */ /* 0x000fe20000010005 */
[----:B------:R-:W-:-:S02]  /*0790*/  @!P2 IMAD.MOV.U32 R4, RZ, RZ, 0x3de718af ;  /* 0x3de718afff04a424 */ /* 0x000fc400078e00ff */
[----:B------:R-:W-:Y:S01]  /*07a0*/  FFMA.FTZ R3, R2, R10, R3 ;  /* 0x0000000a02037223 */ /* 0x000fe20000010003 */
[----:B------:R-:W-:Y:S01]  /*07b0*/  @!P2 MOV R6, 0xbec093ac ;  /* 0xbec093ac0006a802 */ /* 0x000fe20000000f00 */
[----:B------:R-:W-:Y:S02]  /*07c0*/  IMAD.MOV.U32 R2, RZ, RZ, 0x3f20d842 ;  /* 0x3f20d842ff027424 */ /* 0x000fe400078e00ff */
[-C--:B------:R-:W-:Y:S01]  /*07d0*/  FFMA.FTZ R9, R5, R8.reuse, R4 ;  /* 0x0000000805097223 */ /* 0x080fe20000010004 */
[----:B------:R-:W-:Y:S01]  /*07e0*/  @!P1 MOV R2, 0x3e0375d3 ;  /* 0x3e0375d300029802 */ /* 0x000fe20000000f00 */
[----:B------:R-:W-:Y:S01]  /*07f0*/  IMAD.MOV.U32 R7, RZ, RZ, 0x3f20d842 ;  /* 0x3f20d842ff077424 */ /* 0x000fe200078e00ff */
[----:B------:R-:W-:Y:S01]  /*0800*/  @!P2 MOV R7, 0x3e0375d3 ;  /* 0x3e0375d30007a802 */ /* 0x000fe20000000f00 */
[----:B------:R-:W-:Y:S01]  /*0810*/  FFMA.FTZ R6, R9, R8, R6 ;  /* 0x0000000809067223 */ /* 0x000fe20000010006 */
[----:B------:R-:W-:Y:S01]  /*0820*/  FSEL R5, -R10, R15, P1 ;  /* 0x0000000f0a057208 */ /* 0x000fe20000800100 */
[----:B------:R-:W-:Y:S01]  /*0830*/  FFMA.FTZ R2, R3, R10, R2 ;  /* 0x0000000a03027223 */ /* 0x000fe20000010002 */
[----:B------:R-:W-:Y:S01]  /*0840*/  FSEL R3, -R8, R14, P2 ;  /* 0x0000000e08037208 */ /* 0x000fe20001000100 */
[----:B------:R-:W-:-:S02]  /*0850*/  FFMA.FTZ R6, R6, R8, R7 ;  /* 0x0000000806067223 */ /* 0x000fc40000010007 */
[----:B------:R-:W-:Y:S02]  /*0860*/  FFMA.FTZ R5, R2, R5, R5 ;  /* 0x0000000502057223 */ /* 0x000fe40000010005 */
[----:B------:R-:W-:Y:S02]  /*0870*/  FFMA.FTZ R6, R6, R3, R3 ;  /* 0x0000000306067223 */ /* 0x000fe40000010003 */
[----:B------:R-:W0:Y:S08]  /*0880*/  @P1 MUFU.EX2 R2, R5 ;  /* 0x0000000500021308 */ /* 0x000e300000000800 */
[----:B------:R-:W1:Y:S01]  /*0890*/  @P2 MUFU.EX2 R3, R6 ;  /* 0x0000000600032308 */ /* 0x000e620000000800 */
[----:B0-----:R-:W-:Y:S01]  /*08a0*/  @P1 FADD R2, -R2, 1 ;  /* 0x3f80000002021421 */ /* 0x001fe20000000100 */
[----:B-1----:R-:W-:-:S04]  /*08b0*/  @P2 FADD R3, -R3, 1 ;  /* 0x3f80000003032421 */ /* 0x002fc80000000100 */
[----:B------:R-:W-:Y:S02]  /*08c0*/  @P1 LOP3.LUT R5, R2, 0x80000000, R15, 0xf8, !PT ;  /* 0x8000000002051812 */ /* 0x000fe400078ef80f */
[----:B------:R-:W-:Y:S02]  /*08d0*/  LEA R2, P1, R0, UR4, 0x2 ;  /* 0x0000000400027c11 */ /* 0x000fe4000f8210ff */
[----:B------:R-:W-:Y:S02]  /*08e0*/  @P2 LOP3.LUT R6, R3, 0x80000000, R14, 0xf8, !PT ;  /* 0x8000000003062812 */ /* 0x000fe400078ef80e */
[----:B------:R-:W-:Y:S01]  /*08f0*/  SHF.R.S32.HI R3, RZ, 0x1f, R0 ;  /* 0x0000001fff037819 */ /* 0x000fe20000011400 */
[----:B------:R-:W-:Y:S01]  /*0900*/  FADD R8, R5, 1 ;  /* 0x3f80000005087421 */ /* 0x000fe20000000000 */
[----:B------:R-:W-:Y:S01]  /*0910*/  FMUL R7, R11, 0.5 ;  /* 0x3f0000000b077820 */ /* 0x000fe20000400000 */
[----:B------:R-:W-:Y:S01]  /*0920*/  FMUL R4, R13, 0.5 ;  /* 0x3f0000000d047820 */ /* 0x000fe20000400000 */
[----:B------:R-:W-:Y:S01]  /*0930*/  FADD R5, R6, 1 ;  /* 0x3f80000006057421 */ /* 0x000fe20000000000 */
[----:B------:R-:W-:Y:S01]  /*0940*/  LEA.HI.X R3, R0, UR5, R3, 0x2, P1 ;  /* 0x0000000500037c11 */ /* 0x000fe200088f1403 */
[----:B------:R-:W-:-:S02]  /*0950*/  FMUL R8, R7, R8 ;  /* 0x0000000807087220 */ /* 0x000fc40000400000 */
[----:B------:R-:W-:Y:S01]  /*0960*/  FMUL R9, R4, R5 ;  /* 0x0000000504097220 */ /* 0x000fe20000400000 */
[----:B------:R-:W-:Y:S06]  /*0970*/  @!P0 EXIT ;  /* 0x000000000000894d */ /* 0x000fec0003800000 */
[----:B------:R-:W-:Y:S01]  /*0980*/  STG.E.64 desc[UR6][R2.64], R8 ;  /* 0x0000000802007986 */ /* 0x000fe2000c101b06 */
[----:B------:R-:W-:Y:S05]  /*0990*/  EXIT ;  /* 0x000000000000794d */ /* 0x000fea0003800000 */
.L_x_0:
[----:B------:R-:W-:-:S00]  /*09a0*/  BRA `(.L_x_0) ;  /* 0xfffffffc00fc7947 */ /* 0x000fc0000383ffff */
[----:B------:R-:W-:-:S00]  /*09b0*/  NOP ;  /* 0x0000000000007918 */ /* 0x000fc00000000000 */
        /* <DEDUP_REMOVED lines=12> */
.L_x_1:


//--------------------- .nv.global.init           --------------------------
	.section	.nv.global.init,"aw",@progbits
.nv.global.init:
	.type		_$_str,@object
	.size		_$_str,(.L_0 - _$_str)
_$_str:
        /*0000*/ 	.byte	0x5f, 0x5f, 0x43, 0x55, 0x44, 0x41, 0x5f, 0x46, 0x54, 0x5a, 0x00
.L_0:


//--------------------- .nv.shared.triton_poi_fused_add_gelu_native_layer_norm_5 --------------------------
	.section	.nv.shared.triton_poi_fused_add_gelu_native_layer_norm_5,"aw",@nobits
	.sectionflags	@""
	.align	16
	.zero		1024


//--------------------- .nv.constant0.triton_poi_fused_add_gelu_native_layer_norm_5 --------------------------
	.section	.nv.constant0.triton_poi_fused_add_gelu_native_layer_norm_5,"a",@progbits
	.sectionflags	@""
	.align	4
.nv.constant0.triton_poi_fused_add_gelu_native_layer_norm_5:
	.zero		592
